	.headerflags	@"EF_CUDA_TEXMODE_UNIFIED EF_CUDA_64BIT_ADDRESS EF_CUDA_ACCELERATORS EF_CUDA_SM90 EF_CUDA_VIRTUAL_SM(EF_CUDA_SM90)"
	.elftype	@"ET_EXEC"


//--------------------- .nv.info                  --------------------------
	.section	.nv.info,"",@"SHT_CUDA_INFO"
	.align	4


	//----- nvinfo : EIATTR_REGCOUNT
	.align		4
        /*0000*/ 	.byte	0x04, 0x2f
        /*0002*/ 	.short	(.L_3 - .L_2)
	.align		4
.L_2:
        /*0004*/ 	.word	index@(triton_poi_fused__native_batch_norm_legit_no_training_relu_34)
        /*0008*/ 	.word	0x00000028


	//----- nvinfo : EIATTR_MIN_STACK_SIZE
	.align		4
.L_3:
        /*000c*/ 	.byte	0x04, 0x12
        /*000e*/ 	.short	(.L_5 - .L_4)
	.align		4
.L_4:
        /*0010*/ 	.word	index@(triton_poi_fused__native_batch_norm_legit_no_training_relu_34)
        /*0014*/ 	.word	0x00000000


	//----- nvinfo : EIATTR_FRAME_SIZE
	.align		4
.L_5:
        /*0018*/ 	.byte	0x04, 0x11
        /*001a*/ 	.short	(.L_7 - .L_6)
	.align		4
.L_6:
        /*001c*/ 	.word	index@(triton_poi_fused__native_batch_norm_legit_no_training_relu_34)
        /*0020*/ 	.word	0x00000000


	//----- nvinfo : EIATTR_MIN_STACK_SIZE
	.align		4
.L_7:
        /*0024*/ 	.byte	0x04, 0x12
        /*0026*/ 	.short	(.L_9 - .L_8)
	.align		4
.L_8:
        /*0028*/ 	.word	index@(triton_poi_fused__native_batch_norm_legit_no_training_relu_34)
        /*002c*/ 	.word	0x00000000
.L_9:


//--------------------- .nv.info.triton_poi_fused__native_batch_norm_legit_no_training_relu_34 --------------------------
	.section	.nv.info.triton_poi_fused__native_batch_norm_legit_no_training_relu_34,"",@"SHT_CUDA_INFO"
	.sectionflags	@""
	.align	4


	//----- nvinfo : EIATTR_CUDA_API_VERSION
	.align		4
        /*0000*/ 	.byte	0x04, 0x37
        /*0002*/ 	.short	(.L_11 - .L_10)
.L_10:
        /*0004*/ 	.word	0x0000007c


	//----- nvinfo : EIATTR_KPARAM_INFO
	.align		4
.L_11:
        /*0008*/ 	.byte	0x04, 0x17
        /*000a*/ 	.short	(.L_13 - .L_12)
.L_12:
        /*000c*/ 	.word	0x00000000
        /*0010*/ 	.short	0x0007
        /*0012*/ 	.short	0x0034
        /*0014*/ 	.byte	0x00, 0xf0, 0x11, 0x00


	//----- nvinfo : EIATTR_KPARAM_INFO
	.align		4
.L_13:
        /*0018*/ 	.byte	0x04, 0x17
        /*001a*/ 	.short	(.L_15 - .L_14)
.L_14:
        /*001c*/ 	.word	0x00000000
        /*0020*/ 	.short	0x0006
        /*0022*/ 	.short	0x0030
        /*0024*/ 	.byte	0x00, 0xf0, 0x11, 0x00


	//----- nvinfo : EIATTR_KPARAM_INFO
	.align		4
.L_15:
        /*0028*/ 	.byte	0x04, 0x17
        /*002a*/ 	.short	(.L_17 - .L_16)
.L_16:
        /*002c*/ 	.word	0x00000000
        /*0030*/ 	.short	0x0005
        /*0032*/ 	.short	0x0028
        /*0034*/ 	.byte	0x00, 0xf4, 0x21, 0x00


	//----- nvinfo : EIATTR_KPARAM_INFO
	.align		4
.L_17:
        /*0038*/ 	.byte	0x04, 0x17
        /*003a*/ 	.short	(.L_19 - .L_18)
.L_18:
        /*003c*/ 	.word	0x00000000
        /*0040*/ 	.short	0x0004
        /*0042*/ 	.short	0x0020
        /*0044*/ 	.byte	0x00, 0xf4, 0x21, 0x00


	//----- nvinfo : EIATTR_KPARAM_INFO
	.align		4
.L_19:
        /*0048*/ 	.byte	0x04, 0x17
        /*004a*/ 	.short	(.L_21 - .L_20)
.L_20:
        /*004c*/ 	.word	0x00000000
        /*0050*/ 	.short	0x0003
        /*0052*/ 	.short	0x0018
        /*0054*/ 	.byte	0x00, 0xf4, 0x21, 0x00


	//----- nvinfo : EIATTR_KPARAM_INFO
	.align		4
.L_21:
        /*0058*/ 	.byte	0x04, 0x17
        /*005a*/ 	.short	(.L_23 - .L_22)
.L_22:
        /*005c*/ 	.word	0x00000000
        /*0060*/ 	.short	0x0002
        /*0062*/ 	.short	0x0010
        /*0064*/ 	.byte	0x00, 0xf4, 0x21, 0x00


	//----- nvinfo : EIATTR_KPARAM_INFO
	.align		4
.L_23:
        /*0068*/ 	.byte	0x04, 0x17
        /*006a*/ 	.short	(.L_25 - .L_24)
.L_24:
        /*006c*/ 	.word	0x00000000
        /*0070*/ 	.short	0x0001
        /*0072*/ 	.short	0x0008
        /*0074*/ 	.byte	0x00, 0xf4, 0x21, 0x00


	//----- nvinfo : EIATTR_KPARAM_INFO
	.align		4
.L_25:
        /*0078*/ 	.byte	0x04, 0x17
        /*007a*/ 	.short	(.L_27 - .L_26)
.L_26:
        /*007c*/ 	.word	0x00000000
        /*0080*/ 	.short	0x0000
        /*0082*/ 	.short	0x0000
        /*0084*/ 	.byte	0x00, 0xf4, 0x21, 0x00


	//----- nvinfo : EIATTR_SPARSE_MMA_MASK
	.align		4
.L_27:
        /*0088*/ 	.byte	0x03, 0x50
        /*008a*/ 	.short	0x0000


	//----- nvinfo : EIATTR_MAXREG_COUNT
	.align		4
        /*008c*/ 	.byte	0x03, 0x1b
        /*008e*/ 	.short	0x00ff


	//----- nvinfo : EIATTR_EXIT_INSTR_OFFSETS
	.align		4
        /*0090*/ 	.byte	0x04, 0x1c
        /*0092*/ 	.short	(.L_29 - .L_28)


	//   ....[0]....
.L_28:
        /*0094*/ 	.word	0x00001ca0


	//   ....[1]....
        /*0098*/ 	.word	0x00001d40


	//----- nvinfo : EIATTR_REQNTID
	.align		4
.L_29:
        /*009c*/ 	.byte	0x04, 0x10
        /*009e*/ 	.short	(.L_31 - .L_30)
.L_30:
        /*00a0*/ 	.word	0x00000100
        /*00a4*/ 	.word	0x00000001
        /*00a8*/ 	.word	0x00000001


	//----- nvinfo : EIATTR_CBANK_PARAM_SIZE
	.align		4
.L_31:
        /*00ac*/ 	.byte	0x03, 0x19
        /*00ae*/ 	.short	0x0038


	//----- nvinfo : EIATTR_PARAM_CBANK
	.align		4
        /*00b0*/ 	.byte	0x04, 0x0a
        /*00b2*/ 	.short	(.L_33 - .L_32)
	.align		4
.L_32:
        /*00b4*/ 	.word	index@(.nv.constant0.triton_poi_fused__native_batch_norm_legit_no_training_relu_34)
        /*00b8*/ 	.short	0x0210
        /*00ba*/ 	.short	0x0038


	//----- nvinfo : EIATTR_SW_WAR
	.align		4
.L_33:
        /*00bc*/ 	.byte	0x04, 0x36
        /*00be*/ 	.short	(.L_35 - .L_34)
.L_34:
        /*00c0*/ 	.word	0x00000008
.L_35:


//--------------------- .nv.callgraph             --------------------------
	.section	.nv.callgraph,"",@"SHT_CUDA_CALLGRAPH"
	.align	4
	.sectionentsize	8
	.align		4
        /*0000*/ 	.word	0x00000000
	.align		4
        /*0004*/ 	.word	0xffffffff
	.align		4
        /*0008*/ 	.word	0x00000000
	.align		4
        /*000c*/ 	.word	0xfffffffe
	.align		4
        /*0010*/ 	.word	0x00000000
	.align		4
        /*0014*/ 	.word	0xfffffffd
	.align		4
        /*0018*/ 	.word	0x00000000
	.align		4
        /*001c*/ 	.word	0xfffffffc


//--------------------- .nv.constant4             --------------------------
	.section	.nv.constant4,"a",@progbits
	.align	8
	.align		8
.nv.constant4:
        /*0000*/ 	.dword	_$_str
	.align		8
        /*0008*/ 	.dword	_$_str_$_2


//--------------------- .text.triton_poi_fused__native_batch_norm_legit_no_training_relu_34 --------------------------
	.section	.text.triton_poi_fused__native_batch_norm_legit_no_training_relu_34,"ax",@progbits
	.sectionflags	@"SHF_BARRIERS=1"
	.align	128
        .global         triton_poi_fused__native_batch_norm_legit_no_training_relu_34
        .type           triton_poi_fused__native_batch_norm_legit_no_training_relu_34,@function
        .size           triton_poi_fused__native_batch_norm_legit_no_training_relu_34,(.L_x_1 - triton_poi_fused__native_batch_norm_legit_no_training_relu_34)
        .other          triton_poi_fused__native_batch_norm_legit_no_training_relu_34,@"STO_CUDA_ENTRY STV_DEFAULT"
triton_poi_fused__native_batch_norm_legit_no_training_relu_34:
.text.triton_poi_fused__native_batch_norm_legit_no_training_relu_34:
[----:B------:R-:W0:Y:S01]  /*0000*/  LDC R1, c[0x0][0x28] ;  /* 0x00000a00ff017b82 */ /* 0x000e220000000800 */
[----:B------:R-:W1:Y:S01]  /*0010*/  S2R R21, SR_TID.X ;  /* 0x0000000000157919 */ /* 0x000e620000002100 */
[----:B------:R-:W-:Y:S02]  /*0020*/  CS2R R8, SRZ ;  /* 0x0000000000087805 */ /* 0x000fe4000001ff00 */
[----:B------:R-:W-:Y:S01]  /*0030*/  CS2R R10, SRZ ;  /* 0x00000000000a7805 */ /* 0x000fe2000001ff00 */
[----:B------:R-:W-:Y:S01]  /*0040*/  ULDC.64 UR6, c[0x0][0x208] ;  /* 0x0000820000067ab9 */ /* 0x000fe20000000a00 */
[----:B------:R-:W2:Y:S01]  /*0050*/  S2R R24, SR_CTAID.Y ;  /* 0x0000000000187919 */ /* 0x000ea20000002600 */
[----:B------:R-:W-:Y:S02]  /*0060*/  CS2R R12, SRZ ;  /* 0x00000000000c7805 */ /* 0x000fe4000001ff00 */
[----:B------:R-:W-:Y:S01]  /*0070*/  CS2R R14, SRZ ;  /* 0x00000000000e7805 */ /* 0x000fe2000001ff00 */
[----:B------:R-:W3:Y:S01]  /*0080*/  S2R R22, SR_CTAID.X ;  /* 0x0000000000167919 */ /* 0x000ee20000002500 */
[----:B-1----:R-:W-:Y:S01]  /*0090*/  IMAD.SHL.U32 R0, R21, 0x4, RZ ;  /* 0x0000000415007824 */ /* 0x002fe200078e00ff */
[----:B------:R-:W-:-:S04]  /*00a0*/  SHF.R.U32.HI R5, RZ, 0x6, R21 ;  /* 0x00000006ff057819 */ /* 0x000fc80000011615 */
[----:B------:R-:W-:Y:S02]  /*00b0*/  LOP3.LUT R3, R0, 0xfc, RZ, 0xc0, !PT ;  /* 0x000000fc00037812 */ /* 0x000fe400078ec0ff */
[----:B------:R-:W-:Y:S01]  /*00c0*/  SGXT.U32 R5, R5, 0x2 ;  /* 0x000000020505781a */ /* 0x000fe20000000000 */
[----:B---3--:R-:W-:Y:S01]  /*00d0*/  IMAD.SHL.U32 R22, R22, 0x10, RZ ;  /* 0x0000001016167824 */ /* 0x008fe200078e00ff */
[----:B--2---:R-:W-:Y:S02]  /*00e0*/  PRMT R0, R3, 0x6540, R24 ;  /* 0x0000654003007816 */ /* 0x004fe40000000018 */
[----:B------:R-:W1:Y:S02]  /*00f0*/  LDC.64 R2, c[0x0][0x210] ;  /* 0x00008400ff027b82 */ /* 0x000e640000000a00 */
[C---:B------:R-:W-:Y:S01]  /*0100*/  ISETP.GE.AND P0, PT, R0.reuse, 0x600, PT ;  /* 0x000006000000780c */ /* 0x040fe20003f06270 */
[----:B------:R-:W-:Y:S01]  /*0110*/  IMAD.HI R4, R0, 0x2aaaaaab, RZ ;  /* 0x2aaaaaab00047827 */ /* 0x000fe200078e02ff */
[----:B------:R-:W-:-:S04]  /*0120*/  LOP3.LUT R19, R22, R5, RZ, 0xfc, !PT ;  /* 0x0000000516137212 */ /* 0x000fc800078efcff */
[----:B------:R-:W-:Y:S02]  /*0130*/  SHF.R.U32.HI R7, RZ, 0x1f, R4 ;  /* 0x0000001fff077819 */ /* 0x000fe40000011604 */
[C---:B------:R-:W-:Y:S02]  /*0140*/  ISETP.LT.AND P1, PT, R19.reuse, 0x121, !P0 ;  /* 0x000001211300780c */ /* 0x040fe40004721270 */
[----:B------:R-:W-:Y:S02]  /*0150*/  LEA.HI.SX32 R7, R4, R7, 0x1a ;  /* 0x0000000704077211 */ /* 0x000fe400078fd2ff */
[----:B------:R-:W-:-:S03]  /*0160*/  LOP3.LUT R4, R19, 0x4, RZ, 0xfc, !PT ;  /* 0x0000000413047812 */ /* 0x000fc600078efcff */
[----:B------:R-:W-:Y:S01]  /*0170*/  IMAD R0, R7, -0x180, R0 ;  /* 0xfffffe8007007824 */ /* 0x000fe200078e0200 */
[----:B------:R-:W-:-:S03]  /*0180*/  ISETP.LT.AND P2, PT, R4, 0x121, !P0 ;  /* 0x000001210400780c */ /* 0x000fc60004741270 */
[----:B------:R-:W-:-:S04]  /*0190*/  IMAD R0, R7, 0x1b180, R0 ;  /* 0x0001b18007007824 */ /* 0x000fc800078e0200 */
[C---:B------:R-:W-:Y:S01]  /*01a0*/  IMAD R23, R19.reuse, 0x180, R0 ;  /* 0x0000018013177824 */ /* 0x040fe200078e0200 */
[----:B------:R-:W-:-:S03]  /*01b0*/  LOP3.LUT R0, R19, 0x8, RZ, 0xfc, !PT ;  /* 0x0000000813007812 */ /* 0x000fc600078efcff */
[----:B-1----:R-:W-:Y:S01]  /*01c0*/  IMAD.WIDE R4, R23, 0x4, R2 ;  /* 0x0000000417047825 */ /* 0x002fe200078e0202 */
[----:B------:R-:W-:-:S03]  /*01d0*/  ISETP.LT.AND P3, PT, R0, 0x121, !P0 ;  /* 0x000001210000780c */ /* 0x000fc60004761270 */
[----:B------:R-:W-:Y:S01]  /*01e0*/  VIADD R7, R23, 0x600 ;  /* 0x0000060017077836 */ /* 0x000fe20000000000 */
[----:B------:R1:W2:Y:S03]  /*01f0*/  @P1 LDG.E.EL.128 R8, desc[UR6][R4.64] ;  /* 0x0000000604081981 */ /* 0x0002a6000c2e1d00 */
[----:B------:R-:W-:-:S05]  /*0200*/  IMAD.WIDE R6, R7, 0x4, R2 ;  /* 0x0000000407067825 */ /* 0x000fca00078e0202 */
[----:B------:R3:W4:Y:S01]  /*0210*/  @P2 LDG.E.EL.128 R12, desc[UR6][R6.64] ;  /* 0x00000006060c2981 */ /* 0x000722000c2e1d00 */
[----:B------:R-:W-:Y:S01]  /*0220*/  VIADD R27, R23, 0xc00 ;  /* 0x00000c00171b7836 */ /* 0x000fe20000000000 */
[----:B------:R-:W-:Y:S02]  /*0230*/  LOP3.LUT R0, R19, 0xc, RZ, 0xfc, !PT ;  /* 0x0000000c13007812 */ /* 0x000fe400078efcff */
[----:B------:R-:W-:Y:S02]  /*0240*/  CS2R R16, SRZ ;  /* 0x0000000000107805 */ /* 0x000fe4000001ff00 */
[----:B------:R-:W-:Y:S01]  /*0250*/  CS2R R18, SRZ ;  /* 0x0000000000127805 */ /* 0x000fe2000001ff00 */
[----:B------:R-:W-:-:S05]  /*0260*/  IMAD.WIDE R26, R27, 0x4, R2 ;  /* 0x000000041b1a7825 */ /* 0x000fca00078e0202 */
[----:B------:R5:W4:Y:S01]  /*0270*/  @P3 LDG.E.EL.128 R16, desc[UR6][R26.64] ;  /* 0x000000061a103981 */ /* 0x000b22000c2e1d00 */
[----:B------:R-:W-:Y:S01]  /*0280*/  ISETP.LT.AND P0, PT, R0, 0x121, !P0 ;  /* 0x000001210000780c */ /* 0x000fe20004701270 */
[----:B------:R-:W-:Y:S01]  /*0290*/  VIADD R23, R23, 0x1200 ;  /* 0x0000120017177836 */ /* 0x000fe20000000000 */
[----:B-1----:R-:W-:Y:S02]  /*02a0*/  CS2R R4, SRZ ;  /* 0x0000000000047805 */ /* 0x002fe4000001ff00 */
[----:B---3--:R-:W-:Y:S01]  /*02b0*/  CS2R R6, SRZ ;  /* 0x0000000000067805 */ /* 0x008fe2000001ff00 */
[----:B------:R-:W-:-:S08]  /*02c0*/  IMAD.WIDE R2, R23, 0x4, R2 ;  /* 0x0000000417027825 */ /* 0x000fd000078e0202 */
[----:B------:R1:W3:Y:S01]  /*02d0*/  @P0 LDG.E.EL.128 R4, desc[UR6][R2.64] ;  /* 0x0000000602040981 */ /* 0x0002e2000c2e1d00 */
[----:B------:R-:W1:Y:S01]  /*02e0*/  S2UR UR5, SR_CgaCtaId ;  /* 0x00000000000579c3 */ /* 0x000e620000008800 */
[----:B------:R-:W-:Y:S01]  /*02f0*/  IMAD.SHL.U32 R25, R21, 0x10, RZ ;  /* 0x0000001015197824 */ /* 0x000fe200078e00ff */
[----:B------:R-:W-:Y:S01]  /*0300*/  UMOV UR4, 0x400 ;  /* 0x0000040000047882 */ /* 0x000fe20000000000 */
[----:B------:R-:W-:-:S03]  /*0310*/  SHF.R.U32.HI R0, RZ, 0x2, R21 ;  /* 0x00000002ff007819 */ /* 0x000fc60000011615 */
[----:B------:R-:W-:Y:S02]  /*0320*/  LOP3.LUT R25, R25, 0xff0, RZ, 0xc0, !PT ;  /* 0x00000ff019197812 */ /* 0x000fe400078ec0ff */
[----:B------:R-:W-:Y:S01]  /*0330*/  LOP3.LUT R0, R0, 0x30, RZ, 0xc0, !PT ;  /* 0x0000003000007812 */ /* 0x000fe200078ec0ff */
[----:B01----:R-:W-:-:S06]  /*0340*/  UPRMT UR4, UR5, 0x654, UR4 ;  /* 0x0000065405047896 */ /* 0x003fcc0008000004 */
[----:B------:R-:W-:Y:S02]  /*0350*/  IADD3 R32, R25, UR4, R0 ;  /* 0x0000000419207c10 */ /* 0x000fe4000fffe000 */
[----:B------:R-:W-:-:S04]  /*0360*/  LOP3.LUT R23, R21, 0xff, RZ, 0xc0, !PT ;  /* 0x000000ff15177812 */ /* 0x000fc800078ec0ff */
[----:B------:R-:W-:Y:S02]  /*0370*/  LEA R20, R23, UR4, 0x2 ;  /* 0x0000000417147c11 */ /* 0x000fe4000f8e10ff */
[----:B------:R-:W-:-:S04]  /*0380*/  PRMT R33, R21, 0x6540, R24 ;  /* 0x0000654015217816 */ /* 0x000fc80000000018 */
[C---:B------:R-:W-:Y:S01]  /*0390*/  ISETP.GE.AND P0, PT, R33.reuse, 0x600, PT ;  /* 0x000006002100780c */ /* 0x040fe20003f06270 */
[----:B--2---:R0:W-:Y:S01]  /*03a0*/  STS.128 [R32], R8 ;  /* 0x0000000820007388 */ /* 0x0041e20000000c00 */
[----:B------:R-:W-:Y:S08]  /*03b0*/  BAR.SYNC.DEFER_BLOCKING 0x0 ;  /* 0x0000000000007b1d */ /* 0x000ff00000010000 */
[----:B0-----:R-:W0:Y:S01]  /*03c0*/  LDC.64 R8, c[0x0][0x220] ;  /* 0x00008800ff087b82 */ /* 0x001e220000000a00 */
[----:B-----5:R-:W1:Y:S04]  /*03d0*/  LDS R26, [R20] ;  /* 0x00000000141a7984 */ /* 0x020e680000000800 */
[----:B------:R-:W-:Y:S04]  /*03e0*/  LDS R27, [R20+0x410] ;  /* 0x00041000141b7984 */ /* 0x000fe80000000800 */
[----:B------:R-:W-:Y:S04]  /*03f0*/  LDS R28, [R20+0x820] ;  /* 0x00082000141c7984 */ /* 0x000fe80000000800 */
[----:B------:R-:W-:Y:S01]  /*0400*/  LDS R29, [R20+0xc30] ;  /* 0x000c3000141d7984 */ /* 0x000fe20000000800 */
[----:B------:R-:W-:Y:S06]  /*0410*/  BAR.SYNC.DEFER_BLOCKING 0x0 ;  /* 0x0000000000007b1d */ /* 0x000fec0000010000 */
[----:B----4-:R2:W-:Y:S02]  /*0420*/  STS.128 [R32], R12 ;  /* 0x0000000c20007388 */ /* 0x0105e40000000c00 */
[----:B------:R-:W-:Y:S06]  /*0430*/  BAR.SYNC.DEFER_BLOCKING 0x0 ;  /* 0x0000000000007b1d */ /* 0x000fec0000010000 */
[----:B------:R-:W-:Y:S04]  /*0440*/  LDS R30, [R20] ;  /* 0x00000000141e7984 */ /* 0x000fe80000000800 */
[----:B------:R-:W-:Y:S04]  /*0450*/  LDS R31, [R20+0x410] ;  /* 0x00041000141f7984 */ /* 0x000fe80000000800 */
[----:B------:R-:W-:Y:S04]  /*0460*/  LDS R10, [R20+0x820] ;  /* 0x00082000140a7984 */ /* 0x000fe80000000800 */
[----:B------:R-:W4:Y:S01]  /*0470*/  LDS R11, [R20+0xc30] ;  /* 0x000c3000140b7984 */ /* 0x000f220000000800 */
[----:B------:R-:W-:Y:S06]  /*0480*/  BAR.SYNC.DEFER_BLOCKING 0x0 ;  /* 0x0000000000007b1d */ /* 0x000fec0000010000 */
[----:B------:R-:W-:Y:S02]  /*0490*/  STS.128 [R32], R16 ;  /* 0x0000001020007388 */ /* 0x000fe40000000c00 */
[----:B------:R-:W-:Y:S06]  /*04a0*/  BAR.SYNC.DEFER_BLOCKING 0x0 ;  /* 0x0000000000007b1d */ /* 0x000fec0000010000 */
[----:B------:R-:W-:Y:S04]  /*04b0*/  LDS R3, [R20] ;  /* 0x0000000014037984 */ /* 0x000fe80000000800 */
[----:B------:R-:W-:Y:S04]  /*04c0*/  LDS R0, [R20+0x410] ;  /* 0x0004100014007984 */ /* 0x000fe80000000800 */
[----:B------:R-:W5:Y:S04]  /*04d0*/  LDS R2, [R20+0x820] ;  /* 0x0008200014027984 */ /* 0x000f680000000800 */
[----:B------:R-:W1:Y:S01]  /*04e0*/  LDS R14, [R20+0xc30] ;  /* 0x000c3000140e7984 */ /* 0x000e620000000800 */
[----:B------:R-:W-:Y:S01]  /*04f0*/  BAR.SYNC.DEFER_BLOCKING 0x0 ;  /* 0x0000000000007b1d */ /* 0x000fe20000010000 */
[----:B--2---:R-:W-:-:S05]  /*0500*/  IMAD.HI R12, R33, 0x2aaaaaab, RZ ;  /* 0x2aaaaaab210c7827 */ /* 0x004fca00078e02ff */
[----:B------:R-:W-:-:S04]  /*0510*/  SHF.R.U32.HI R13, RZ, 0x1f, R12 ;  /* 0x0000001fff0d7819 */ /* 0x000fc8000001160c */
[----:B------:R-:W-:Y:S01]  /*0520*/  LEA.HI R12, R12, R13, RZ, 0x1a ;  /* 0x0000000d0c0c7211 */ /* 0x000fe200078fd0ff */
[----:B---3--:R2:W-:Y:S01]  /*0530*/  STS.128 [R32], R4 ;  /* 0x0000000420007388 */ /* 0x0085e20000000c00 */
[----:B------:R-:W-:Y:S03]  /*0540*/  BAR.SYNC.DEFER_BLOCKING 0x0 ;  /* 0x0000000000007b1d */ /* 0x000fe60000010000 */
[----:B------:R-:W-:Y:S02]  /*0550*/  IMAD R33, R12, -0x180, R33 ;  /* 0xfffffe800c217824 */ /* 0x000fe400078e0221 */
[----:B------:R-:W-:Y:S02]  /*0560*/  IMAD.MOV.U32 R15, RZ, RZ, RZ ;  /* 0x000000ffff0f7224 */ /* 0x000fe400078e00ff */
[----:B0-----:R-:W-:Y:S01]  /*0570*/  IMAD.WIDE R8, R33, 0x4, R8 ;  /* 0x0000000421087825 */ /* 0x001fe200078e0208 */
[----:B------:R-:W0:Y:S08]  /*0580*/  LDC.64 R12, c[0x0][0x218] ;  /* 0x00008600ff0c7b82 */ /* 0x000e300000000a00 */
[----:B--2---:R-:W2:Y:S08]  /*0590*/  LDC.64 R6, c[0x0][0x228] ;  /* 0x00008a00ff067b82 */ /* 0x004eb00000000a00 */
[----:B------:R-:W3:Y:S01]  /*05a0*/  LDC.64 R4, c[0x0][0x230] ;  /* 0x00008c00ff047b82 */ /* 0x000ee20000000a00 */
[----:B------:R0:W4:Y:S01]  /*05b0*/  @!P0 LDG.E.EL R15, desc[UR6][R8.64] ;  /* 0x00000006080f8981 */ /* 0x000122000c2e1900 */
[----:B------:R-:W-:Y:S01]  /*05c0*/  IMAD.MOV.U32 R19, RZ, RZ, RZ ;  /* 0x000000ffff137224 */ /* 0x000fe200078e00ff */
[----:B------:R-:W-:-:S02]  /*05d0*/  CS2R R16, SRZ ;  /* 0x0000000000107805 */ /* 0x000fc4000001ff00 */
[----:B------:R-:W1:Y:S01]  /*05e0*/  LDS R18, [R20] ;  /* 0x0000000014127984 */ /* 0x000e620000000800 */
[----:B0-----:R-:W-:-:S05]  /*05f0*/  IMAD.WIDE R12, R33, 0x4, R12 ;  /* 0x00000004210c7825 */ /* 0x001fca00078e020c */
[----:B------:R0:W1:Y:S01]  /*0600*/  @!P0 LDG.E.EL R19, desc[UR6][R12.64] ;  /* 0x000000060c138981 */ /* 0x000062000c2e1900 */
[----:B--2---:R-:W-:-:S05]  /*0610*/  IMAD.WIDE R6, R33, 0x4, R6 ;  /* 0x0000000421067825 */ /* 0x004fca00078e0206 */
[----:B------:R-:W2:Y:S01]  /*0620*/  @!P0 LDG.E.EL R17, desc[UR6][R6.64] ;  /* 0x0000000606118981 */ /* 0x000ea2000c2e1900 */
[----:B---3--:R-:W-:-:S05]  /*0630*/  IMAD.WIDE R4, R33, 0x4, R4 ;  /* 0x0000000421047825 */ /* 0x008fca00078e0204 */
[----:B------:R3:W2:Y:S01]  /*0640*/  @!P0 LDG.E.EL R16, desc[UR6][R4.64] ;  /* 0x0000000604108981 */ /* 0x0006a2000c2e1900 */
[----:B------:R-:W-:Y:S01]  /*0650*/  IMAD.MOV.U32 R8, RZ, RZ, 0x3e800000 ;  /* 0x3e800000ff087424 */ /* 0x000fe200078e00ff */
[----:B0-----:R-:W-:-:S04]  /*0660*/  SHF.R.U32.HI R12, RZ, 0x4, R21 ;  /* 0x00000004ff0c7819 */ /* 0x001fc80000011615 */
[----:B---3--:R-:W-:Y:S02]  /*0670*/  SGXT.U32 R5, R12, 0x4 ;  /* 0x000000040c05781a */ /* 0x008fe40000000000 */
[----:B------:R-:W0:Y:S02]  /*0680*/  LDS R12, [R20+0x410] ;  /* 0x00041000140c7984 */ /* 0x000e240000000800 */
[----:B------:R-:W-:Y:S01]  /*0690*/  PRMT R24, R5, 0x6540, R24 ;  /* 0x0000654005187816 */ /* 0x000fe20000000018 */
[----:B------:R-:W3:Y:S01]  /*06a0*/  S2UR UR4, SR_CgaCtaId ;  /* 0x00000000000479c3 */ /* 0x000ee20000008800 */
[----:B------:R-:W-:Y:S01]  /*06b0*/  LOP3.LUT R21, R22, 0xf, R21, 0xf8, !PT ;  /* 0x0000000f16157812 */ /* 0x000fe200078ef815 */
[----:B------:R-:W-:Y:S02]  /*06c0*/  UMOV UR5, 0x400 ;  /* 0x0000040000057882 */ /* 0x000fe40000000000 */
[----:B---3--:R-:W-:Y:S01]  /*06d0*/  UPRMT UR4, UR4, 0x654, UR5 ;  /* 0x0000065404047896 */ /* 0x008fe20008000005 */
[----:B----4-:R-:W-:-:S04]  /*06e0*/  FADD R15, R15, 0.0010000000474974513054 ;  /* 0x3a83126f0f0f7421 */ /* 0x010fc80000000000 */
[----:B------:R-:W3:Y:S02]  /*06f0*/  MUFU.SQRT R9, R15 ;  /* 0x0000000f00097308 */ /* 0x000ee40000002000 */
[C---:B---3--:R-:W-:Y:S02]  /*0700*/  FSETP.GT.AND P0, PT, R9.reuse, 8.50705917302346158658e+37, PT ;  /* 0x7e8000000900780b */ /* 0x048fe40003f04000 */
[----:B------:R-:W-:-:S11]  /*0710*/  FSETP.GEU.AND P1, PT, R9, 1.175494350822287508e-38, PT ;  /* 0x008000000900780b */ /* 0x000fd60003f2e000 */
[----:B------:R-:W-:-:S04]  /*0720*/  @P0 FMUL R9, R9, 0.25 ;  /* 0x3e80000009090820 */ /* 0x000fc80000400000 */
[----:B------:R-:W-:Y:S01]  /*0730*/  @!P1 FMUL R9, R9, 16777216 ;  /* 0x4b80000009099820 */ /* 0x000fe20000400000 */
[----:B------:R-:W-:Y:S02]  /*0740*/  FSEL R6, R8, 1, P0 ;  /* 0x3f80000008067808 */ /* 0x000fe40000000000 */
[----:B------:R-:W3:Y:S03]  /*0750*/  LDS R8, [R20+0x820] ;  /* 0x0008200014087984 */ /* 0x000ee60000000800 */
[----:B------:R-:W4:Y:S01]  /*0760*/  MUFU.RCP R9, R9 ;  /* 0x0000000900097308 */ /* 0x000f220000001000 */
[----:B------:R-:W-:-:S04]  /*0770*/  @!P1 FMUL R6, R6, 16777216 ;  /* 0x4b80000006069820 */ /* 0x000fc80000400000 */
[----:B----4-:R-:W-:Y:S02]  /*0780*/  FMUL R4, R9, R6 ;  /* 0x0000000609047220 */ /* 0x010fe40000400000 */
[----:B------:R-:W4:Y:S01]  /*0790*/  LDS R6, [R20+0xc30] ;  /* 0x000c300014067984 */ /* 0x000f220000000800 */
[--C-:B-1----:R-:W-:Y:S01]  /*07a0*/  FADD R5, R26, -R19.reuse ;  /* 0x800000131a057221 */ /* 0x102fe20000000000 */
[--C-:B------:R-:W-:Y:S01]  /*07b0*/  FADD R35, R11, -R19.reuse ;  /* 0x800000130b237221 */ /* 0x100fe20000000000 */
[--C-:B-----5:R-:W-:Y:S01]  /*07c0*/  FADD R11, R2, -R19.reuse ;  /* 0x80000013020b7221 */ /* 0x120fe20000000000 */
[--C-:B------:R-:W-:Y:S01]  /*07d0*/  FADD R27, R27, -R19.reuse ;  /* 0x800000131b1b7221 */ /* 0x100fe20000000000 */
[--C-:B------:R-:W-:Y:S01]  /*07e0*/  FADD R15, R10, -R19.reuse ;  /* 0x800000130a0f7221 */ /* 0x100fe20000000000 */
[--C-:B------:R-:W-:Y:S01]  /*07f0*/  FADD R7, R28, -R19.reuse ;  /* 0x800000131c077221 */ /* 0x100fe20000000000 */
[--C-:B------:R-:W-:Y:S01]  /*0800*/  FADD R33, R3, -R19.reuse ;  /* 0x8000001303217221 */ /* 0x100fe20000000000 */
[----:B------:R-:W-:Y:S01]  /*0810*/  FMUL R5, R4, R5 ;  /* 0x0000000504057220 */ /* 0x000fe20000400000 */
[--C-:B------:R-:W-:Y:S01]  /*0820*/  FADD R9, R30, -R19.reuse ;  /* 0x800000131e097221 */ /* 0x100fe20000000000 */
[--C-:B------:R-:W-:Y:S01]  /*0830*/  FADD R3, R14, -R19.reuse ;  /* 0x800000130e037221 */ /* 0x100fe20000000000 */
[----:B------:R-:W-:Y:S01]  /*0840*/  FMUL R11, R4, R11 ;  /* 0x0000000b040b7220 */ /* 0x000fe20000400000 */
[--C-:B------:R-:W-:Y:S01]  /*0850*/  FADD R29, R29, -R19.reuse ;  /* 0x800000131d1d7221 */ /* 0x100fe20000000000 */
[--C-:B------:R-:W-:Y:S01]  /*0860*/  FADD R31, R31, -R19.reuse ;  /* 0x800000131f1f7221 */ /* 0x100fe20000000000 */
[--C-:B------:R-:W-:Y:S01]  /*0870*/  FADD R13, R0, -R19.reuse ;  /* 0x80000013000d7221 */ /* 0x100fe20000000000 */
[--C-:B------:R-:W-:Y:S01]  /*0880*/  FADD R18, R18, -R19.reuse ;  /* 0x8000001312127221 */ /* 0x100fe20000000000 */
[--C-:B0-----:R-:W-:Y:S01]  /*0890*/  FADD R37, R12, -R19.reuse ;  /* 0x800000130c257221 */ /* 0x101fe20000000000 */
[C---:B------:R-:W-:Y:S01]  /*08a0*/  FMUL R14, R4.reuse, R15 ;  /* 0x0000000f040e7220 */ /* 0x040fe20000400000 */
[----:B------:R-:W-:Y:S01]  /*08b0*/  FMUL R27, R4, R27 ;  /* 0x0000001b041b7220 */ /* 0x000fe20000400000 */
[--C-:B---3--:R-:W-:Y:S01]  /*08c0*/  FADD R8, R8, -R19.reuse ;  /* 0x8000001308087221 */ /* 0x108fe20000000000 */
[--C-:B--2---:R-:W-:Y:S01]  /*08d0*/  FFMA R15, R5, R17, R16.reuse ;  /* 0x00000011050f7223 */ /* 0x104fe20000000010 */
[C---:B------:R-:W-:Y:S01]  /*08e0*/  FMUL R3, R4.reuse, R3 ;  /* 0x0000000304037220 */ /* 0x040fe20000400000 */
[C---:B------:R-:W-:Y:S01]  /*08f0*/  FMUL R2, R4.reuse, R9 ;  /* 0x0000000904027220 */ /* 0x040fe20000400000 */
[-CC-:B------:R-:W-:Y:S01]  /*0900*/  FFMA R5, R11, R17.reuse, R16.reuse ;  /* 0x000000110b057223 */ /* 0x180fe20000000010 */
[----:B------:R-:W-:Y:S01]  /*0910*/  FMUL R9, R4, R8 ;  /* 0x0000000804097220 */ /* 0x000fe20000400000 */
[----:B------:R-:W-:Y:S01]  /*0920*/  LOP3.LUT R11, R24, 0xe0, RZ, 0xfc, !PT ;  /* 0x000000e0180b7812 */ /* 0x000fe200078efcff */
[----:B------:R-:W-:Y:S01]  /*0930*/  FFMA R0, R27, R17, R16 ;  /* 0x000000111b007223 */ /* 0x000fe20000000010 */
[C---:B------:R-:W-:Y:S01]  /*0940*/  FMUL R28, R4.reuse, R29 ;  /* 0x0000001d041c7220 */ /* 0x040fe20000400000 */
[----:B------:R-:W-:Y:S01]  /*0950*/  FMUL R13, R4, R13 ;  /* 0x0000000d040d7220 */ /* 0x000fe20000400000 */
[----:B----4-:R-:W-:Y:S01]  /*0960*/  FADD R19, R6, -R19 ;  /* 0x8000001306137221 */ /* 0x010fe20000000000 */
[C---:B------:R-:W-:Y:S01]  /*0970*/  FMUL R6, R4.reuse, R7 ;  /* 0x0000000704067220 */ /* 0x040fe20000400000 */
[----:B------:R-:W-:-:S03]  /*0980*/  FMUL R7, R4, R18 ;  /* 0x0000001204077220 */ /* 0x000fc60000400000 */
[-CC-:B------:R-:W-:Y:S01]  /*0990*/  FFMA R27, R6, R17.reuse, R16.reuse ;  /* 0x00000011061b7223 */ /* 0x180fe20000000010 */
[-CC-:B------:R-:W-:Y:S01]  /*09a0*/  FFMA R6, R3, R17.reuse, R16.reuse ;  /* 0x0000001103067223 */ /* 0x180fe20000000010 */
[----:B------:R-:W-:Y:S01]  /*09b0*/  FFMA R3, R9, R17, R16 ;  /* 0x0000001109037223 */ /* 0x000fe20000000010 */
[----:B------:R-:W-:-:S04]  /*09c0*/  IMAD.HI R9, R11, 0x2aaaaaab, RZ ;  /* 0x2aaaaaab0b097827 */ /* 0x000fc800078e02ff */
[C---:B------:R-:W-:Y:S01]  /*09d0*/  FMUL R33, R4.reuse, R33 ;  /* 0x0000002104217220 */ /* 0x040fe20000400000 */
[C---:B------:R-:W-:Y:S01]  /*09e0*/  FMUL R35, R4.reuse, R35 ;  /* 0x0000002304237220 */ /* 0x040fe20000400000 */
[C---:B------:R-:W-:Y:S01]  /*09f0*/  FMUL R31, R4.reuse, R31 ;  /* 0x0000001f041f7220 */ /* 0x040fe20000400000 */
[C---:B------:R-:W-:Y:S01]  /*0a00*/  FMUL R37, R4.reuse, R37 ;  /* 0x0000002504257220 */ /* 0x040fe20000400000 */
[----:B------:R-:W-:Y:S01]  /*0a10*/  FMUL R29, R4, R19 ;  /* 0x00000013041d7220 */ /* 0x000fe20000400000 */
[----:B------:R-:W-:Y:S01]  /*0a20*/  FFMA R4, R7, R17, R16 ;  /* 0x0000001107047223 */ /* 0x000fe20000000010 */
[----:B------:R-:W-:Y:S02]  /*0a30*/  SHF.R.U32.HI R22, RZ, 0x1f, R9 ;  /* 0x0000001fff167819 */ /* 0x000fe40000011609 */
[----:B------:R-:W-:Y:S02]  /*0a40*/  LOP3.LUT R7, R24, 0xd0, RZ, 0xfc, !PT ;  /* 0x000000d018077812 */ /* 0x000fe400078efcff */
[----:B------:R-:W-:-:S03]  /*0a50*/  LEA.HI.SX32 R22, R9, R22, 0x1a ;  /* 0x0000001609167211 */ /* 0x000fc600078fd2ff */
[----:B------:R-:W-:-:S05]  /*0a60*/  IMAD.HI R9, R7, 0x2aaaaaab, RZ ;  /* 0x2aaaaaab07097827 */ /* 0x000fca00078e02ff */
[----:B------:R-:W-:Y:S01]  /*0a70*/  SHF.R.U32.HI R30, RZ, 0x1f, R9 ;  /* 0x0000001fff1e7819 */ /* 0x000fe20000011609 */
[----:B------:R-:W-:-:S03]  /*0a80*/  IMAD R32, R22, -0x180, R11 ;  /* 0xfffffe8016207824 */ /* 0x000fc600078e020b */
[----:B------:R-:W-:Y:S01]  /*0a90*/  LEA.HI.SX32 R30, R9, R30, 0x1a ;  /* 0x0000001e091e7211 */ /* 0x000fe200078fd2ff */
[----:B------:R-:W-:Y:S01]  /*0aa0*/  IMAD R9, R32, 0x121, R21 ;  /* 0x0000012120097824 */ /* 0x000fe200078e0215 */
[----:B------:R-:W-:-:S03]  /*0ab0*/  ISETP.GE.AND P0, PT, R21, 0x121, PT ;  /* 0x000001211500780c */ /* 0x000fc60003f06270 */
[----:B------:R-:W-:Y:S01]  /*0ac0*/  IMAD R32, R30, -0x180, R7 ;  /* 0xfffffe801e207824 */ /* 0x000fe200078e0207 */
[----:B------:R-:W-:Y:S01]  /*0ad0*/  ISETP.LT.AND P1, PT, R11, 0x600, !P0 ;  /* 0x000006000b00780c */ /* 0x000fe20004721270 */
[-CC-:B------:R-:W-:Y:S01]  /*0ae0*/  FFMA R12, R13, R17.reuse, R16.reuse ;  /* 0x000000110d0c7223 */ /* 0x180fe20000000010 */
[----:B------:R-:W-:Y:S01]  /*0af0*/  LOP3.LUT R13, R24, 0x90, RZ, 0xfc, !PT ;  /* 0x00000090180d7812 */ /* 0x000fe200078efcff */
[----:B------:R-:W-:Y:S02]  /*0b00*/  IMAD R11, R32, 0x121, R21 ;  /* 0x00000121200b7824 */ /* 0x000fe400078e0215 */
[-CC-:B------:R-:W-:Y:S01]  /*0b10*/  FFMA R8, R2, R17.reuse, R16.reuse ;  /* 0x0000001102087223 */ /* 0x180fe20000000010 */
[-CC-:B------:R-:W-:Y:S01]  /*0b20*/  FFMA R28, R28, R17.reuse, R16.reuse ;  /* 0x000000111c1c7223 */ /* 0x180fe20000000010 */
[-CC-:B------:R-:W-:Y:S01]  /*0b30*/  FFMA R19, R31, R17.reuse, R16.reuse ;  /* 0x000000111f137223 */ /* 0x180fe20000000010 */
[-CC-:B------:R-:W-:Y:S01]  /*0b40*/  FFMA R14, R14, R17.reuse, R16.reuse ;  /* 0x000000110e0e7223 */ /* 0x180fe20000000010 */
[-CC-:B------:R-:W-:Y:S01]  /*0b50*/  FFMA R18, R35, R17.reuse, R16.reuse ;  /* 0x0000001123127223 */ /* 0x180fe20000000010 */
[-CC-:B------:R-:W-:Y:S01]  /*0b60*/  FFMA R10, R33, R17.reuse, R16.reuse ;  /* 0x00000011210a7223 */ /* 0x180fe20000000010 */
[----:B------:R-:W-:Y:S01]  /*0b70*/  FFMA R2, R37, R17, R16 ;  /* 0x0000001125027223 */ /* 0x000fe20000000010 */
[----:B------:R-:W-:-:S02]  /*0b80*/  IMAD R11, R30, 0x36300, R11 ;  /* 0x000363001e0b7824 */ /* 0x000fc400078e020b */
[----:B------:R-:W-:Y:S01]  /*0b90*/  FFMA R16, R29, R17, R16 ;  /* 0x000000111d107223 */ /* 0x000fe20000000010 */
[----:B------:R-:W-:Y:S01]  /*0ba0*/  LEA.HI R30, R25, UR4, RZ, 0x1e ;  /* 0x00000004191e7c11 */ /* 0x000fe2000f8ff0ff */
[----:B------:R-:W-:Y:S01]  /*0bb0*/  IMAD.HI R17, R13, 0x2aaaaaab, RZ ;  /* 0x2aaaaaab0d117827 */ /* 0x000fe200078e02ff */
[----:B------:R-:W-:Y:S01]  /*0bc0*/  P2R R26, PR, RZ, 0x2 ;  /* 0x00000002ff1a7803 */ /* 0x000fe20000000000 */
[----:B------:R-:W-:Y:S01]  /*0bd0*/  BAR.SYNC.DEFER_BLOCKING 0x0 ;  /* 0x0000000000007b1d */ /* 0x000fe20000010000 */
[----:B------:R-:W-:Y:S01]  /*0be0*/  ISETP.LT.AND P1, PT, R7, 0x600, !P0 ;  /* 0x000006000700780c */ /* 0x000fe20004721270 */
[----:B------:R-:W-:Y:S01]  /*0bf0*/  IMAD R7, R25, 0x4, R30 ;  /* 0x0000000419077824 */ /* 0x000fe200078e021e */
[----:B------:R-:W-:-:S04]  /*0c00*/  SHF.R.U32.HI R30, RZ, 0x1f, R17 ;  /* 0x0000001fff1e7819 */ /* 0x000fc80000011611 */
[----:B------:R-:W-:-:S05]  /*0c10*/  LEA.HI.SX32 R30, R17, R30, 0x1a ;  /* 0x0000001e111e7211 */ /* 0x000fca00078fd2ff */
[----:B------:R-:W-:Y:S02]  /*0c20*/  IMAD R32, R30, -0x180, R13 ;  /* 0xfffffe801e207824 */ /* 0x000fe400078e020d */
[----:B------:R-:W-:Y:S02]  /*0c30*/  IMAD R9, R22, 0x36300, R9 ;  /* 0x0003630016097824 */ /* 0x000fe400078e0209 */
[----:B------:R-:W-:Y:S01]  /*0c40*/  IMAD R17, R32, 0x121, R21 ;  /* 0x0000012120117824 */ /* 0x000fe200078e0215 */
[----:B------:R-:W-:Y:S02]  /*0c50*/  P2R R22, PR, RZ, 0x2 ;  /* 0x00000002ff167803 */ /* 0x000fe40000000000 */
[----:B------:R-:W-:Y:S01]  /*0c60*/  ISETP.LT.AND P1, PT, R13, 0x600, !P0 ;  /* 0x000006000d00780c */ /* 0x000fe20004721270 */
[----:B------:R-:W-:Y:S01]  /*0c70*/  IMAD R13, R30, 0x36300, R17 ;  /* 0x000363001e0d7824 */ /* 0x000fe200078e0211 */
[----:B------:R-:W-:Y:S02]  /*0c80*/  FSETP.GEU.AND P2, PT, R15, RZ, PT ;  /* 0x000000ff0f00720b */ /* 0x000fe40003f4e000 */
[----:B------:R-:W-:-:S02]  /*0c90*/  LOP3.LUT R17, R24, 0x80, RZ, 0xfc, !PT ;  /* 0x0000008018117812 */ /* 0x000fc400078efcff */
[----:B------:R-:W-:-:S03]  /*0ca0*/  FSEL R34, R15, RZ, P2 ;  /* 0x000000ff0f227208 */ /* 0x000fc60001000000 */
[----:B------:R-:W-:-:S05]  /*0cb0*/  IMAD.HI R15, R17, 0x2aaaaaab, RZ ;  /* 0x2aaaaaab110f7827 */ /* 0x000fca00078e02ff */
[----:B------:R-:W-:-:S04]  /*0cc0*/  SHF.R.U32.HI R30, RZ, 0x1f, R15 ;  /* 0x0000001fff1e7819 */ /* 0x000fc8000001160f */
[----:B------:R-:W-:-:S05]  /*0cd0*/  LEA.HI.SX32 R30, R15, R30, 0x1a ;  /* 0x0000001e0f1e7211 */ /* 0x000fca00078fd2ff */
[----:B------:R-:W-:Y:S01]  /*0ce0*/  IMAD R32, R30, -0x180, R17 ;  /* 0xfffffe801e207824 */ /* 0x000fe200078e0211 */
[----:B------:R-:W-:-:S03]  /*0cf0*/  FSETP.GEU.AND P3, PT, R0, RZ, PT ;  /* 0x000000ff0000720b */ /* 0x000fc60003f6e000 */
[----:B------:R-:W-:-:S04]  /*0d00*/  IMAD R15, R32, 0x121, R21 ;  /* 0x00000121200f7824 */ /* 0x000fc800078e0215 */
[----:B------:R-:W-:Y:S01]  /*0d10*/  IMAD R15, R30, 0x36300, R15 ;  /* 0x000363001e0f7824 */ /* 0x000fe200078e020f */
[----:B------:R-:W-:Y:S02]  /*0d20*/  FSEL R30, R0, RZ, P3 ;  /* 0x000000ff001e7208 */ /* 0x000fe40001800000 */
[C---:B------:R-:W-:Y:S02]  /*0d30*/  FSETP.GEU.AND P3, PT, R27.reuse, RZ, PT ;  /* 0x000000ff1b00720b */ /* 0x040fe40003f6e000 */
[----:B------:R-:W-:Y:S02]  /*0d40*/  FSETP.GEU.AND P4, PT, R28, RZ, PT ;  /* 0x000000ff1c00720b */ /* 0x000fe40003f8e000 */
[----:B------:R-:W-:Y:S02]  /*0d50*/  FSEL R32, R27, RZ, P3 ;  /* 0x000000ff1b207208 */ /* 0x000fe40001800000 */
[----:B------:R-:W-:Y:S02]  /*0d60*/  FSETP.GEU.AND P3, PT, R8, RZ, PT ;  /* 0x000000ff0800720b */ /* 0x000fe40003f6e000 */
[----:B------:R-:W-:Y:S01]  /*0d70*/  LOP3.LUT R0, R24, 0xc0, RZ, 0xfc, !PT ;  /* 0x000000c018007812 */ /* 0x000fe200078efcff */
[----:B------:R0:W-:Y:S01]  /*0d80*/  STS [R7], R34 ;  /* 0x0000002207007388 */ /* 0x0001e20000000800 */
[----:B------:R-:W-:-:S02]  /*0d90*/  ISETP.LT.AND P2, PT, R17, 0x600, !P0 ;  /* 0x000006001100780c */ /* 0x000fc40004741270 */
[----:B------:R-:W-:Y:S01]  /*0da0*/  FSEL R36, R8, RZ, P3 ;  /* 0x000000ff08247208 */ /* 0x000fe20001800000 */
[----:B------:R-:W-:Y:S01]  /*0db0*/  IMAD.HI R17, R0, 0x2aaaaaab, RZ ;  /* 0x2aaaaaab00117827 */ /* 0x000fe200078e02ff */
[----:B------:R-:W-:Y:S02]  /*0dc0*/  LOP3.LUT R8, R24, 0xb0, RZ, 0xfc, !PT ;  /* 0x000000b018087812 */ /* 0x000fe400078efcff */
[----:B0-----:R-:W-:Y:S02]  /*0dd0*/  FSEL R34, R28, RZ, P4 ;  /* 0x000000ff1c227208 */ /* 0x001fe40002000000 */
[C---:B------:R-:W-:Y:S02]  /*0de0*/  FSETP.GEU.AND P4, PT, R19.reuse, RZ, PT ;  /* 0x000000ff1300720b */ /* 0x040fe40003f8e000 */
[----:B------:R-:W-:Y:S02]  /*0df0*/  LOP3.LUT R25, R24, 0x70, RZ, 0xfc, !PT ;  /* 0x0000007018197812 */ /* 0x000fe400078efcff */
[----:B------:R-:W-:Y:S01]  /*0e00*/  FSEL R29, R19, RZ, P4 ;  /* 0x000000ff131d7208 */ /* 0x000fe20002000000 */
[----:B------:R-:W-:Y:S01]  /*0e10*/  IMAD.HI R19, R8, 0x2aaaaaab, RZ ;  /* 0x2aaaaaab08137827 */ /* 0x000fe200078e02ff */
[----:B------:R-:W-:-:S03]  /*0e20*/  SHF.R.U32.HI R28, RZ, 0x1f, R17 ;  /* 0x0000001fff1c7819 */ /* 0x000fc60000011611 */
[----:B------:R-:W-:Y:S01]  /*0e30*/  IMAD.HI R27, R25, 0x2aaaaaab, RZ ;  /* 0x2aaaaaab191b7827 */ /* 0x000fe200078e02ff */
[----:B------:R-:W-:Y:S02]  /*0e40*/  LEA.HI.SX32 R17, R17, R28, 0x1a ;  /* 0x0000001c11117211 */ /* 0x000fe400078fd2ff */
[----:B------:R-:W-:-:S04]  /*0e50*/  SHF.R.U32.HI R28, RZ, 0x1f, R19 ;  /* 0x0000001fff1c7819 */ /* 0x000fc80000011613 */
[----:B------:R-:W-:Y:S02]  /*0e60*/  LEA.HI.SX32 R19, R19, R28, 0x1a ;  /* 0x0000001c13137211 */ /* 0x000fe400078fd2ff */
[----:B------:R-:W-:Y:S02]  /*0e70*/  SHF.R.U32.HI R28, RZ, 0x1f, R27 ;  /* 0x0000001fff1c7819 */ /* 0x000fe4000001161b */
[C---:B------:R-:W-:Y:S02]  /*0e80*/  FSETP.GEU.AND P4, PT, R14.reuse, RZ, PT ;  /* 0x000000ff0e00720b */ /* 0x040fe40003f8e000 */
[----:B------:R-:W-:Y:S01]  /*0e90*/  LEA.HI.SX32 R28, R27, R28, 0x1a ;  /* 0x0000001c1b1c7211 */ /* 0x000fe200078fd2ff */
[----:B------:R0:W-:Y:S01]  /*0ea0*/  STS [R7+0x4], R30 ;  /* 0x0000041e07007388 */ /* 0x0001e20000000800 */
[----:B------:R-:W-:Y:S02]  /*0eb0*/  FSEL R14, R14, RZ, P4 ;  /* 0x000000ff0e0e7208 */ /* 0x000fe40002000000 */
[----:B------:R-:W-:-:S02]  /*0ec0*/  FSETP.GEU.AND P4, PT, R18, RZ, PT ;  /* 0x000000ff1200720b */ /* 0x000fc40003f8e000 */
[----:B------:R-:W-:Y:S01]  /*0ed0*/  ISETP.LT.AND P3, PT, R25, 0x600, !P0 ;  /* 0x000006001900780c */ /* 0x000fe20004761270 */
[----:B0-----:R-:W-:Y:S01]  /*0ee0*/  IMAD R30, R28, -0x180, R25 ;  /* 0xfffffe801c1e7824 */ /* 0x001fe200078e0219 */
[----:B------:R-:W-:Y:S02]  /*0ef0*/  FSEL R18, R18, RZ, P4 ;  /* 0x000000ff12127208 */ /* 0x000fe40002000000 */
[----:B------:R-:W-:Y:S01]  /*0f00*/  FSETP.GEU.AND P4, PT, R10, RZ, PT ;  /* 0x000000ff0a00720b */ /* 0x000fe20003f8e000 */
[----:B------:R-:W-:-:S04]  /*0f10*/  IMAD R25, R30, 0x121, R21 ;  /* 0x000001211e197824 */ /* 0x000fc800078e0215 */
[----:B------:R-:W-:Y:S01]  /*0f20*/  IMAD R25, R28, 0x36300, R25 ;  /* 0x000363001c197824 */ /* 0x000fe200078e0219 */
[----:B------:R-:W-:Y:S02]  /*0f30*/  FSEL R28, R10, RZ, P4 ;  /* 0x000000ff0a1c7208 */ /* 0x000fe40002000000 */
[----:B------:R-:W-:-:S04]  /*0f40*/  FSETP.GEU.AND P4, PT, R12, RZ, PT ;  /* 0x000000ff0c00720b */ /* 0x000fc80003f8e000 */
[----:B------:R-:W-:Y:S02]  /*0f50*/  FSEL R30, R12, RZ, P4 ;  /* 0x000000ff0c1e7208 */ /* 0x000fe40002000000 */
[C---:B------:R-:W-:Y:S01]  /*0f60*/  FSETP.GEU.AND P4, PT, R5.reuse, RZ, PT ;  /* 0x000000ff0500720b */ /* 0x040fe20003f8e000 */
[----:B------:R0:W-:Y:S01]  /*0f70*/  STS [R7+0x8], R32 ;  /* 0x0000082007007388 */ /* 0x0001e20000000800 */
[C---:B------:R-:W-:Y:S02]  /*0f80*/  LOP3.LUT R12, R24.reuse, 0x60, RZ, 0xfc, !PT ;  /* 0x00000060180c7812 */ /* 0x040fe400078efcff */
[----:B------:R-:W-:Y:S01]  /*0f90*/  LOP3.LUT R10, R24, 0xa0, RZ, 0xfc, !PT ;  /* 0x000000a0180a7812 */ /* 0x000fe200078efcff */
[----:B------:R1:W-:Y:S01]  /*0fa0*/  STS [R7+0xc], R34 ;  /* 0x00000c2207007388 */ /* 0x0003e20000000800 */
[----:B0-----:R-:W-:Y:S02]  /*0fb0*/  FSEL R32, R5, RZ, P4 ;  /* 0x000000ff05207208 */ /* 0x001fe40002000000 */
[----:B------:R-:W-:Y:S01]  /*0fc0*/  FSETP.GEU.AND P4, PT, R6, RZ, PT ;  /* 0x000000ff0600720b */ /* 0x000fe20003f8e000 */
[----:B------:R0:W-:Y:S01]  /*0fd0*/  STS [R7+0x14], R29 ;  /* 0x0000141d07007388 */ /* 0x0001e20000000800 */
[----:B------:R-:W-:-:S02]  /*0fe0*/  IMAD.HI R27, R10, 0x2aaaaaab, RZ ;  /* 0x2aaaaaab0a1b7827 */ /* 0x000fc400078e02ff */
[----:B-1----:R-:W-:Y:S02]  /*0ff0*/  FSEL R34, R6, RZ, P4 ;  /* 0x000000ff06227208 */ /* 0x002fe40002000000 */
[----:B------:R-:W-:Y:S01]  /*1000*/  FSETP.GEU.AND P4, PT, R4, RZ, PT ;  /* 0x000000ff0400720b */ /* 0x000fe20003f8e000 */
[----:B0-----:R-:W-:Y:S01]  /*1010*/  IMAD.HI R29, R12, 0x2aaaaaab, RZ ;  /* 0x2aaaaaab0c1d7827 */ /* 0x001fe200078e02ff */
[----:B------:R0:W-:Y:S02]  /*1020*/  STS [R7+0x18], R14 ;  /* 0x0000180e07007388 */ /* 0x0001e40000000800 */
[----:B------:R-:W-:Y:S02]  /*1030*/  FSEL R4, R4, RZ, P4 ;  /* 0x000000ff04047208 */ /* 0x000fe40002000000 */
[----:B------:R-:W-:Y:S02]  /*1040*/  FSETP.GEU.AND P4, PT, R2, RZ, PT ;  /* 0x000000ff0200720b */ /* 0x000fe40003f8e000 */
[----:B------:R-:W-:-:S02]  /*1050*/  SHF.R.U32.HI R6, RZ, 0x1f, R29 ;  /* 0x0000001fff067819 */ /* 0x000fc4000001161d */
[----:B0-----:R-:W-:Y:S02]  /*1060*/  SHF.R.U32.HI R14, RZ, 0x1f, R27 ;  /* 0x0000001fff0e7819 */ /* 0x001fe4000001161b */
[----:B------:R-:W-:Y:S02]  /*1070*/  LEA.HI.SX32 R29, R29, R6, 0x1a ;  /* 0x000000061d1d7211 */ /* 0x000fe400078fd2ff */
[----:B------:R-:W-:Y:S02]  /*1080*/  LEA.HI.SX32 R27, R27, R14, 0x1a ;  /* 0x0000000e1b1b7211 */ /* 0x000fe400078fd2ff */
[----:B------:R-:W-:Y:S02]  /*1090*/  FSEL R6, R2, RZ, P4 ;  /* 0x000000ff02067208 */ /* 0x000fe40002000000 */
[----:B------:R-:W-:Y:S02]  /*10a0*/  LOP3.LUT R14, R24, 0x50, RZ, 0xfc, !PT ;  /* 0x00000050180e7812 */ /* 0x000fe400078efcff */
[----:B------:R-:W-:Y:S01]  /*10b0*/  FSETP.GEU.AND P4, PT, R3, RZ, PT ;  /* 0x000000ff0300720b */ /* 0x000fe20003f8e000 */
[----:B------:R0:W-:Y:S02]  /*10c0*/  STS [R7+0x20], R28 ;  /* 0x0000201c07007388 */ /* 0x0001e40000000800 */
[----:B------:R-:W-:-:S02]  /*10d0*/  IMAD.HI R31, R14, 0x2aaaaaab, RZ ;  /* 0x2aaaaaab0e1f7827 */ /* 0x000fc400078e02ff */
[----:B------:R1:W-:Y:S01]  /*10e0*/  STS [R7+0x1c], R18 ;  /* 0x00001c1207007388 */ /* 0x0003e20000000800 */
[----:B0-----:R-:W-:Y:S02]  /*10f0*/  FSEL R28, R3, RZ, P4 ;  /* 0x000000ff031c7208 */ /* 0x001fe40002000000 */
[----:B------:R-:W-:Y:S02]  /*1100*/  FSETP.GEU.AND P4, PT, R16, RZ, PT ;  /* 0x000000ff1000720b */ /* 0x000fe40003f8e000 */
[----:B-1----:R-:W-:Y:S01]  /*1110*/  LOP3.LUT R18, R24, 0x40, RZ, 0xfc, !PT ;  /* 0x0000004018127812 */ /* 0x002fe200078efcff */
[----:B------:R0:W-:Y:S01]  /*1120*/  STS [R7+0x24], R30 ;  /* 0x0000241e07007388 */ /* 0x0001e20000000800 */
[----:B------:R-:W-:-:S03]  /*1130*/  SHF.R.U32.HI R2, RZ, 0x1f, R31 ;  /* 0x0000001fff027819 */ /* 0x000fc6000001161f */
[----:B------:R-:W-:Y:S01]  /*1140*/  IMAD.HI R33, R18, 0x2aaaaaab, RZ ;  /* 0x2aaaaaab12217827 */ /* 0x000fe200078e02ff */
[----:B------:R1:W-:Y:S01]  /*1150*/  STS [R7+0x30], R4 ;  /* 0x0000300407007388 */ /* 0x0003e20000000800 */
[----:B0-----:R-:W-:Y:S02]  /*1160*/  FSEL R30, R16, RZ, P4 ;  /* 0x000000ff101e7208 */ /* 0x001fe40002000000 */
[C---:B------:R-:W-:Y:S02]  /*1170*/  LOP3.LUT R16, R24.reuse, 0x30, RZ, 0xfc, !PT ;  /* 0x0000003018107812 */ /* 0x040fe400078efcff */
[----:B------:R-:W-:Y:S02]  /*1180*/  LEA.HI.SX32 R31, R31, R2, 0x1a ;  /* 0x000000021f1f7211 */ /* 0x000fe400078fd2ff */
[----:B------:R-:W-:Y:S01]  /*1190*/  LOP3.LUT R2, R24, 0x20, RZ, 0xfc, !PT ;  /* 0x0000002018027812 */ /* 0x000fe200078efcff */
[----:B------:R-:W-:Y:S01]  /*11a0*/  IMAD.HI R35, R16, 0x2aaaaaab, RZ ;  /* 0x2aaaaaab10237827 */ /* 0x000fe200078e02ff */
[----:B-1----:R-:W-:-:S03]  /*11b0*/  SHF.R.U32.HI R4, RZ, 0x1f, R33 ;  /* 0x0000001fff047819 */ /* 0x002fc60000011621 */
[----:B------:R-:W-:Y:S01]  /*11c0*/  IMAD.HI R3, R2, 0x2aaaaaab, RZ ;  /* 0x2aaaaaab02037827 */ /* 0x000fe200078e02ff */
[----:B------:R-:W-:Y:S02]  /*11d0*/  LEA.HI.SX32 R33, R33, R4, 0x1a ;  /* 0x0000000421217211 */ /* 0x000fe400078fd2ff */
[----:B------:R-:W-:-:S04]  /*11e0*/  SHF.R.U32.HI R4, RZ, 0x1f, R35 ;  /* 0x0000001fff047819 */ /* 0x000fc80000011623 */
[----:B------:R-:W-:Y:S02]  /*11f0*/  LEA.HI.SX32 R35, R35, R4, 0x1a ;  /* 0x0000000423237211 */ /* 0x000fe400078fd2ff */
[----:B------:R-:W-:-:S04]  /*1200*/  SHF.R.U32.HI R4, RZ, 0x1f, R3 ;  /* 0x0000001fff047819 */ /* 0x000fc80000011603 */
[----:B------:R-:W-:Y:S02]  /*1210*/  LEA.HI.SX32 R3, R3, R4, 0x1a ;  /* 0x0000000403037211 */ /* 0x000fe400078fd2ff */
[----:B------:R-:W-:-:S03]  /*1220*/  ISETP.LT.AND P4, PT, R2, 0x600, !P0 ;  /* 0x000006000200780c */ /* 0x000fc60004781270 */
[----:B------:R-:W-:Y:S01]  /*1230*/  IMAD R4, R3, -0x180, R2 ;  /* 0xfffffe8003047824 */ /* 0x000fe200078e0202 */
[----:B------:R-:W-:-:S03]  /*1240*/  LOP3.LUT R2, R24, 0x10, RZ, 0xfc, !PT ;  /* 0x0000001018027812 */ /* 0x000fc600078efcff */
[----:B------:R-:W-:-:S04]  /*1250*/  IMAD R4, R4, 0x121, R21 ;  /* 0x0000012104047824 */ /* 0x000fc800078e0215 */
[----:B------:R-:W-:Y:S02]  /*1260*/  IMAD R37, R3, 0x36300, R4 ;  /* 0x0003630003257824 */ /* 0x000fe400078e0204 */
[----:B------:R-:W-:-:S05]  /*1270*/  IMAD.HI R3, R2, 0x2aaaaaab, RZ ;  /* 0x2aaaaaab02037827 */ /* 0x000fca00078e02ff */
[----:B------:R-:W-:-:S04]  /*1280*/  SHF.R.U32.HI R4, RZ, 0x1f, R3 ;  /* 0x0000001fff047819 */ /* 0x000fc80000011603 */
[----:B------:R-:W-:Y:S02]  /*1290*/  LEA.HI.SX32 R3, R3, R4, 0x1a ;  /* 0x0000000403037211 */ /* 0x000fe400078fd2ff */
[----:B------:R-:W-:-:S03]  /*12a0*/  ISETP.LT.AND P5, PT, R2, 0x600, !P0 ;  /* 0x000006000200780c */ /* 0x000fc600047a1270 */
[C---:B------:R-:W-:Y:S02]  /*12b0*/  IMAD R4, R3.reuse, -0x180, R2 ;  /* 0xfffffe8003047824 */ /* 0x040fe400078e0202 */
[----:B------:R-:W-:Y:S01]  /*12c0*/  IMAD.HI R2, R24, 0x2aaaaaab, RZ ;  /* 0x2aaaaaab18027827 */ /* 0x000fe200078e02ff */
[----:B------:R-:W-:Y:S03]  /*12d0*/  STS [R7+0x10], R36 ;  /* 0x0000102407007388 */ /* 0x000fe60000000800 */
[----:B------:R-:W-:Y:S01]  /*12e0*/  IMAD R4, R4, 0x121, R21 ;  /* 0x0000012104047824 */ /* 0x000fe200078e0215 */
[----:B------:R-:W-:Y:S04]  /*12f0*/  STS [R7+0x28], R32 ;  /* 0x0000282007007388 */ /* 0x000fe80000000800 */
[----:B------:R-:W-:Y:S04]  /*1300*/  STS [R7+0x2c], R34 ;  /* 0x00002c2207007388 */ /* 0x000fe80000000800 */
[----:B------:R-:W-:Y:S04]  /*1310*/  STS [R7+0x34], R6 ;  /* 0x0000340607007388 */ /* 0x000fe80000000800 */
[----:B------:R-:W-:Y:S04]  /*1320*/  STS [R7+0x38], R28 ;  /* 0x0000381c07007388 */ /* 0x000fe80000000800 */
[----:B------:R0:W-:Y:S02]  /*1330*/  STS [R7+0x3c], R30 ;  /* 0x00003c1e07007388 */ /* 0x0001e40000000800 */
[----:B0-----:R-:W-:Y:S01]  /*1340*/  IMAD R7, R3, 0x36300, R4 ;  /* 0x0003630003077824 */ /* 0x001fe200078e0204 */
[----:B------:R-:W-:-:S04]  /*1350*/  SHF.R.U32.HI R3, RZ, 0x1f, R2 ;  /* 0x0000001fff037819 */ /* 0x000fc80000011602 */
[----:B------:R-:W-:-:S05]  /*1360*/  LEA.HI.SX32 R3, R2, R3, 0x1a ;  /* 0x0000000302037211 */ /* 0x000fca00078fd2ff */
[----:B------:R-:W-:-:S04]  /*1370*/  IMAD R2, R3, -0x180, R24 ;  /* 0xfffffe8003027824 */ /* 0x000fc800078e0218 */
[----:B------:R-:W-:-:S04]  /*1380*/  IMAD R2, R2, 0x121, R21 ;  /* 0x0000012102027824 */ /* 0x000fc800078e0215 */
[----:B------:R-:W-:Y:S02]  /*1390*/  IMAD R5, R3, 0x36300, R2 ;  /* 0x0003630003057824 */ /* 0x000fe400078e0202 */
[----:B------:R-:W0:Y:S02]  /*13a0*/  S2R R2, SR_TID.X ;  /* 0x0000000000027919 */ /* 0x000e240000002100 */
[----:B0-----:R-:W-:-:S04]  /*13b0*/  SHF.R.U32.HI R2, RZ, 0x2, R2 ;  /* 0x00000002ff027819 */ /* 0x001fc80000011602 */
[----:B------:R-:W-:-:S05]  /*13c0*/  LOP3.LUT R3, R2, 0x3c, RZ, 0xc0, !PT ;  /* 0x0000003c02037812 */ /* 0x000fca00078ec0ff */
[----:B------:R-:W-:Y:S01]  /*13d0*/  IMAD.IADD R28, R20, 0x1, R3 ;  /* 0x00000001141c7824 */ /* 0x000fe200078e0203 */
[----:B------:R-:W-:Y:S08]  /*13e0*/  BAR.SYNC.DEFER_BLOCKING 0x0 ;  /* 0x0000000000007b1d */ /* 0x000ff00000010000 */
[----:B------:R-:W0:Y:S01]  /*13f0*/  LDC.64 R2, c[0x0][0x238] ;  /* 0x00008e00ff027b82 */ /* 0x000e220000000a00 */
[----:B------:R-:W1:Y:S01]  /*1400*/  LDS R28, [R28] ;  /* 0x000000001c1c7984 */ /* 0x000e620000000800 */
[----:B------:R-:W-:-:S02]  /*1410*/  ISETP.LT.AND P6, PT, R24, 0x600, !P0 ;  /* 0x000006001800780c */ /* 0x000fc400047c1270 */
[----:B------:R-:W-:-:S04]  /*1420*/  LOP3.LUT R6, R23, 0x100, RZ, 0xfc, !PT ;  /* 0x0000010017067812 */ /* 0x000fc800078efcff */
[----:B------:R-:W-:Y:S01]  /*1430*/  SHF.R.U32.HI R6, RZ, 0x2, R6 ;  /* 0x00000002ff067819 */ /* 0x000fe20000011606 */
[----:B0-----:R-:W-:-:S03]  /*1440*/  IMAD.WIDE R4, R5, 0x4, R2 ;  /* 0x0000000405047825 */ /* 0x001fc600078e0202 */
[----:B------:R-:W-:-:S03]  /*1450*/  LOP3.LUT R6, R6, 0x7c, RZ, 0xc0, !PT ;  /* 0x0000007c06067812 */ /* 0x000fc600078ec0ff */
[----:B-1----:R-:W-:Y:S01]  /*1460*/  @P6 STG.E desc[UR6][R4.64], R28 ;  /* 0x0000001c04006986 */ /* 0x002fe2000c101906 */
[----:B------:R-:W-:Y:S01]  /*1470*/  ISETP.NE.AND P6, PT, R26, RZ, PT ;  /* 0x000000ff1a00720c */ /* 0x000fe20003fc5270 */
[----:B------:R-:W-:-:S06]  /*1480*/  IMAD.IADD R26, R20, 0x1, R6 ;  /* 0x00000001141a7824 */ /* 0x000fcc00078e0206 */
[----:B------:R-:W0:Y:S01]  /*1490*/  LDS R26, [R26+0x400] ;  /* 0x000400001a1a7984 */ /* 0x000e220000000800 */
[----:B------:R-:W-:-:S05]  /*14a0*/  IMAD.WIDE R6, R7, 0x4, R2 ;  /* 0x0000000407067825 */ /* 0x000fca00078e0202 */
[----:B0-----:R0:W-:Y:S01]  /*14b0*/  @P5 STG.E desc[UR6][R6.64], R26 ;  /* 0x0000001a06005986 */ /* 0x0011e2000c101906 */
[----:B------:R-:W-:Y:S02]  /*14c0*/  ISETP.NE.AND P5, PT, R22, RZ, PT ;  /* 0x000000ff1600720c */ /* 0x000fe40003fa5270 */
[----:B------:R-:W-:-:S04]  /*14d0*/  LOP3.LUT R22, R23, 0x200, RZ, 0xfc, !PT ;  /* 0x0000020017167812 */ /* 0x000fc800078efcff */
[----:B------:R-:W-:-:S04]  /*14e0*/  SHF.R.U32.HI R22, RZ, 0x2, R22 ;  /* 0x00000002ff167819 */ /* 0x000fc80000011616 */
[----:B------:R-:W-:-:S05]  /*14f0*/  LOP3.LUT R22, R22, 0xbc, RZ, 0xc0, !PT ;  /* 0x000000bc16167812 */ /* 0x000fca00078ec0ff */
[----:B------:R-:W-:-:S06]  /*1500*/  IMAD.IADD R22, R20, 0x1, R22 ;  /* 0x0000000114167824 */ /* 0x000fcc00078e0216 */
[----:B------:R-:W1:Y:S01]  /*1510*/  LDS R22, [R22+0x800] ;  /* 0x0008000016167984 */ /* 0x000e620000000800 */
[----:B------:R-:W-:Y:S01]  /*1520*/  IMAD.WIDE R4, R37, 0x4, R2 ;  /* 0x0000000425047825 */ /* 0x000fe200078e0202 */
[----:B0-----:R-:W-:-:S04]  /*1530*/  LOP3.LUT R6, R23, 0x300, RZ, 0xfc, !PT ;  /* 0x0000030017067812 */ /* 0x001fc800078efcff */
[----:B------:R-:W-:Y:S01]  /*1540*/  SHF.R.U32.HI R6, RZ, 0x2, R6 ;  /* 0x00000002ff067819 */ /* 0x000fe20000011606 */
[----:B-1----:R0:W-:Y:S01]  /*1550*/  @P4 STG.E desc[UR6][R4.64], R22 ;  /* 0x0000001604004986 */ /* 0x0021e2000c101906 */
[----:B------:R-:W-:Y:S01]  /*1560*/  ISETP.LT.AND P4, PT, R16, 0x600, !P0 ;  /* 0x000006001000780c */ /* 0x000fe20004781270 */
[----:B------:R-:W-:-:S04]  /*1570*/  IMAD R16, R35, -0x180, R16 ;  /* 0xfffffe8023107824 */ /* 0x000fc800078e0210 */
[----:B------:R-:W-:-:S04]  /*1580*/  IMAD R16, R16, 0x121, R21 ;  /* 0x0000012110107824 */ /* 0x000fc800078e0215 */
[----:B------:R-:W-:Y:S01]  /*1590*/  IMAD R7, R35, 0x36300, R16 ;  /* 0x0003630023077824 */ /* 0x000fe200078e0210 */
        /* <DEDUP_REMOVED lines=34> */
[----:B------:R-:W-:-:S05]  /*17c0*/  IMAD.IADD R12, R20, 0x1, R29 ;  /* 0x00000001140c7824 */ /* 0x000fca00078e021d */
[----:B------:R1:W2:Y:S01]  /*17d0*/  LDS R33, [R12+0x1800] ;  /* 0x001800000c217984 */ /* 0x0002a20000000800 */
[C---:B------:R-:W-:Y:S02]  /*17e0*/  LOP3.LUT R4, R23.reuse, 0x700, RZ, 0xfc, !PT ;  /* 0x0000070017047812 */ /* 0x040fe400078efcff */
[----:B0-----:R-:W-:Y:S02]  /*17f0*/  LOP3.LUT R6, R23, 0x800, RZ, 0xfc, !PT ;  /* 0x0000080017067812 */ /* 0x001fe400078efcff */
[----:B------:R-:W-:Y:S02]  /*1800*/  SHF.R.U32.HI R4, RZ, 0x2, R4 ;  /* 0x00000002ff047819 */ /* 0x000fe40000011604 */
[----:B------:R-:W-:Y:S02]  /*1810*/  SHF.R.U32.HI R6, RZ, 0x2, R6 ;  /* 0x00000002ff067819 */ /* 0x000fe40000011606 */
[----:B------:R-:W-:Y:S02]  /*1820*/  LOP3.LUT R7, R4, 0x1fc, RZ, 0xc0, !PT ;  /* 0x000001fc04077812 */ /* 0x000fe400078ec0ff */
[----:B------:R-:W-:-:S03]  /*1830*/  LOP3.LUT R31, R6, 0x23c, RZ, 0xc0, !PT ;  /* 0x0000023c061f7812 */ /* 0x000fc600078ec0ff */
[C---:B------:R-:W-:Y:S02]  /*1840*/  IMAD.IADD R7, R20.reuse, 0x1, R7 ;  /* 0x0000000114077824 */ /* 0x040fe400078e0207 */
[----:B------:R-:W-:Y:S01]  /*1850*/  IMAD.IADD R31, R20, 0x1, R31 ;  /* 0x00000001141f7824 */ /* 0x000fe200078e021f */
[----:B------:R-:W-:Y:S02]  /*1860*/  LOP3.LUT R6, R23, 0x900, RZ, 0xfc, !PT ;  /* 0x0000090017067812 */ /* 0x000fe400078efcff */
[----:B------:R0:W3:Y:S01]  /*1870*/  LDS R29, [R7+0x1c00] ;  /* 0x001c0000071d7984 */ /* 0x0000e20000000800 */
[----:B------:R-:W-:-:S03]  /*1880*/  IMAD.WIDE R4, R5, 0x4, R2 ;  /* 0x0000000405047825 */ /* 0x000fc600078e0202 */
[----:B------:R-:W4:Y:S01]  /*1890*/  LDS R31, [R31+0x2000] ;  /* 0x002000001f1f7984 */ /* 0x000f220000000800 */
[C---:B-1----:R-:W-:Y:S02]  /*18a0*/  LOP3.LUT R12, R23.reuse, 0xa00, RZ, 0xfc, !PT ;  /* 0x00000a00170c7812 */ /* 0x042fe400078efcff */
[----:B------:R-:W-:Y:S02]  /*18b0*/  SHF.R.U32.HI R6, RZ, 0x2, R6 ;  /* 0x00000002ff067819 */ /* 0x000fe40000011606 */
[C---:B------:R-:W-:Y:S02]  /*18c0*/  LOP3.LUT R14, R23.reuse, 0xb00, RZ, 0xfc, !PT ;  /* 0x00000b00170e7812 */ /* 0x040fe400078efcff */
[C---:B------:R-:W-:Y:S02]  /*18d0*/  LOP3.LUT R16, R23.reuse, 0xc00, RZ, 0xfc, !PT ;  /* 0x00000c0017107812 */ /* 0x040fe400078efcff */
[----:B------:R-:W-:Y:S02]  /*18e0*/  LOP3.LUT R18, R23, 0xd00, RZ, 0xfc, !PT ;  /* 0x00000d0017127812 */ /* 0x000fe400078efcff */
[----:B------:R-:W-:-:S02]  /*18f0*/  SHF.R.U32.HI R12, RZ, 0x2, R12 ;  /* 0x00000002ff0c7819 */ /* 0x000fc4000001160c */
[----:B------:R-:W-:Y:S01]  /*1900*/  SHF.R.U32.HI R14, RZ, 0x2, R14 ;  /* 0x00000002ff0e7819 */ /* 0x000fe2000001160e */
[----:B--2---:R1:W-:Y:S01]  /*1910*/  @P4 STG.E desc[UR6][R4.64], R33 ;  /* 0x0000002104004986 */ /* 0x0043e2000c101906 */
[----:B------:R-:W-:Y:S02]  /*1920*/  SHF.R.U32.HI R16, RZ, 0x2, R16 ;  /* 0x00000002ff107819 */ /* 0x000fe40000011610 */
[----:B------:R-:W-:Y:S02]  /*1930*/  SHF.R.U32.HI R18, RZ, 0x2, R18 ;  /* 0x00000002ff127819 */ /* 0x000fe40000011612 */
[----:B0-----:R-:W-:Y:S02]  /*1940*/  LOP3.LUT R7, R12, 0x2bc, RZ, 0xc0, !PT ;  /* 0x000002bc0c077812 */ /* 0x001fe400078ec0ff */
[----:B-1----:R-:W-:Y:S02]  /*1950*/  LOP3.LUT R4, R23, 0xe00, RZ, 0xfc, !PT ;  /* 0x00000e0017047812 */ /* 0x002fe400078efcff */
[----:B------:R-:W-:-:S02]  /*1960*/  LOP3.LUT R5, R6, 0x27c, RZ, 0xc0, !PT ;  /* 0x0000027c06057812 */ /* 0x000fc400078ec0ff */
[----:B------:R-:W-:Y:S02]  /*1970*/  SHF.R.U32.HI R4, RZ, 0x2, R4 ;  /* 0x00000002ff047819 */ /* 0x000fe40000011604 */
[----:B------:R-:W-:Y:S01]  /*1980*/  LOP3.LUT R33, R14, 0x2fc, RZ, 0xc0, !PT ;  /* 0x000002fc0e217812 */ /* 0x000fe200078ec0ff */
[----:B------:R-:W-:Y:S01]  /*1990*/  IMAD.IADD R26, R20, 0x1, R5 ;  /* 0x00000001141a7824 */ /* 0x000fe200078e0205 */
[----:B------:R-:W-:Y:S02]  /*19a0*/  LOP3.LUT R5, R16, 0x33c, RZ, 0xc0, !PT ;  /* 0x0000033c10057812 */ /* 0x000fe400078ec0ff */
[----:B------:R-:W-:Y:S01]  /*19b0*/  LOP3.LUT R35, R18, 0x37c, RZ, 0xc0, !PT ;  /* 0x0000037c12237812 */ /* 0x000fe200078ec0ff */
[----:B------:R-:W-:Y:S01]  /*19c0*/  IMAD.IADD R22, R20, 0x1, R7 ;  /* 0x0000000114167824 */ /* 0x000fe200078e0207 */
[----:B------:R-:W-:Y:S01]  /*19d0*/  LOP3.LUT R37, R4, 0x3bc, RZ, 0xc0, !PT ;  /* 0x000003bc04257812 */ /* 0x000fe200078ec0ff */
[C---:B------:R-:W-:Y:S01]  /*19e0*/  IMAD.IADD R18, R20.reuse, 0x1, R33 ;  /* 0x0000000114127824 */ /* 0x040fe200078e0221 */
[----:B------:R-:W0:Y:S01]  /*19f0*/  LDS R26, [R26+0x2400] ;  /* 0x002400001a1a7984 */ /* 0x000e220000000800 */
[----:B------:R-:W-:-:S02]  /*1a00*/  IMAD.IADD R16, R20, 0x1, R5 ;  /* 0x0000000114107824 */ /* 0x000fc400078e0205 */
[C---:B------:R-:W-:Y:S01]  /*1a10*/  IMAD.IADD R14, R20.reuse, 0x1, R35 ;  /* 0x00000001140e7824 */ /* 0x040fe200078e0223 */
[----:B------:R-:W1:Y:S01]  /*1a20*/  LDS R22, [R22+0x2800] ;  /* 0x0028000016167984 */ /* 0x000e620000000800 */
[----:B------:R-:W-:-:S03]  /*1a30*/  IMAD.IADD R12, R20, 0x1, R37 ;  /* 0x00000001140c7824 */ /* 0x000fc600078e0225 */
[----:B------:R-:W2:Y:S04]  /*1a40*/  LDS R18, [R18+0x2c00] ;  /* 0x002c000012127984 */ /* 0x000ea80000000800 */
[----:B------:R-:W5:Y:S04]  /*1a50*/  LDS R16, [R16+0x3000] ;  /* 0x0030000010107984 */ /* 0x000f680000000800 */
[----:B------:R-:W0:Y:S04]  /*1a60*/  LDS R14, [R14+0x3400] ;  /* 0x003400000e0e7984 */ /* 0x000e280000000800 */
[----:B------:R-:W1:Y:S01]  /*1a70*/  LDS R12, [R12+0x3800] ;  /* 0x003800000c0c7984 */ /* 0x000e620000000800 */
[----:B------:R-:W-:-:S04]  /*1a80*/  IMAD.WIDE R4, R25, 0x4, R2 ;  /* 0x0000000419047825 */ /* 0x000fc800078e0202 */
[----:B------:R-:W-:Y:S01]  /*1a90*/  IMAD.WIDE R6, R15, 0x4, R2 ;  /* 0x000000040f067825 */ /* 0x000fe200078e0202 */
[----:B---3--:R3:W-:Y:S04]  /*1aa0*/  @P3 STG.E desc[UR6][R4.64], R29 ;  /* 0x0000001d04003986 */ /* 0x0087e8000c101906 */
[----:B----4-:R4:W-:Y:S01]  /*1ab0*/  @P2 STG.E desc[UR6][R6.64], R31 ;  /* 0x0000001f06002986 */ /* 0x0109e2000c101906 */
[----:B------:R-:W-:Y:S01]  /*1ac0*/  ISETP.LT.AND P2, PT, R0, 0x600, !P0 ;  /* 0x000006000000780c */ /* 0x000fe20004741270 */
[----:B------:R-:W-:Y:S01]  /*1ad0*/  IMAD R0, R17, -0x180, R0 ;  /* 0xfffffe8011007824 */ /* 0x000fe200078e0200 */
[----:B------:R-:W-:Y:S01]  /*1ae0*/  ISETP.LT.AND P4, PT, R10, 0x600, !P0 ;  /* 0x000006000a00780c */ /* 0x000fe20004781270 */
[----:B------:R-:W-:Y:S01]  /*1af0*/  IMAD R10, R27, -0x180, R10 ;  /* 0xfffffe801b0a7824 */ /* 0x000fe200078e020a */
[----:B------:R-:W-:Y:S01]  /*1b00*/  ISETP.LT.AND P3, PT, R8, 0x600, !P0 ;  /* 0x000006000800780c */ /* 0x000fe20004761270 */
[----:B------:R-:W-:-:S02]  /*1b10*/  IMAD R0, R0, 0x121, R21 ;  /* 0x0000012100007824 */ /* 0x000fc400078e0215 */
[----:B------:R-:W-:Y:S02]  /*1b20*/  IMAD R8, R19, -0x180, R8 ;  /* 0xfffffe8013087824 */ /* 0x000fe400078e0208 */
[--C-:B------:R-:W-:Y:S02]  /*1b30*/  IMAD R10, R10, 0x121, R21.reuse ;  /* 0x000001210a0a7824 */ /* 0x100fe400078e0215 */
[----:B---3--:R-:W-:Y:S01]  /*1b40*/  IMAD R29, R17, 0x36300, R0 ;  /* 0x00036300111d7824 */ /* 0x008fe200078e0200 */
[----:B------:R-:W-:Y:S01]  /*1b50*/  LOP3.LUT R0, R24, 0xf0, RZ, 0xfc, !PT ;  /* 0x000000f018007812 */ /* 0x000fe200078efcff */
[----:B------:R-:W-:Y:S02]  /*1b60*/  IMAD R8, R8, 0x121, R21 ;  /* 0x0000012108087824 */ /* 0x000fe400078e0215 */
[----:B----4-:R-:W-:Y:S01]  /*1b70*/  IMAD R7, R27, 0x36300, R10 ;  /* 0x000363001b077824 */ /* 0x010fe200078e020a */
[----:B------:R-:W-:Y:S01]  /*1b80*/  ISETP.LT.AND P0, PT, R0, 0x600, !P0 ;  /* 0x000006000000780c */ /* 0x000fe20004701270 */
[----:B------:R-:W-:Y:S01]  /*1b90*/  IMAD R25, R19, 0x36300, R8 ;  /* 0x0003630013197824 */ /* 0x000fe200078e0208 */
[----:B------:R-:W-:Y:S01]  /*1ba0*/  LOP3.LUT R23, R23, 0xf00, RZ, 0xfc, !PT ;  /* 0x00000f0017177812 */ /* 0x000fe200078efcff */
[----:B------:R-:W-:-:S04]  /*1bb0*/  IMAD.WIDE R4, R13, 0x4, R2 ;  /* 0x000000040d047825 */ /* 0x000fc800078e0202 */
[----:B------:R-:W-:Y:S01]  /*1bc0*/  IMAD.WIDE R6, R7, 0x4, R2 ;  /* 0x0000000407067825 */ /* 0x000fe200078e0202 */
[----:B------:R-:W-:-:S03]  /*1bd0*/  SHF.R.U32.HI R23, RZ, 0x2, R23 ;  /* 0x00000002ff177819 */ /* 0x000fc60000011617 */
[--C-:B------:R-:W-:Y:S01]  /*1be0*/  IMAD.WIDE R24, R25, 0x4, R2.reuse ;  /* 0x0000000419187825 */ /* 0x100fe200078e0202 */
[----:B0-----:R0:W-:Y:S03]  /*1bf0*/  @P1 STG.E desc[UR6][R4.64], R26 ;  /* 0x0000001a04001986 */ /* 0x0011e6000c101906 */
[--C-:B------:R-:W-:Y:S01]  /*1c00*/  IMAD.WIDE R28, R29, 0x4, R2.reuse ;  /* 0x000000041d1c7825 */ /* 0x100fe200078e0202 */
[----:B-1----:R0:W-:Y:S03]  /*1c10*/  @P4 STG.E desc[UR6][R6.64], R22 ;  /* 0x0000001606004986 */ /* 0x0021e6000c101906 */
[--C-:B------:R-:W-:Y:S01]  /*1c20*/  IMAD.WIDE R10, R11, 0x4, R2.reuse ;  /* 0x000000040b0a7825 */ /* 0x100fe200078e0202 */
[----:B--2---:R0:W-:Y:S03]  /*1c30*/  @P3 STG.E desc[UR6][R24.64], R18 ;  /* 0x0000001218003986 */ /* 0x0041e6000c101906 */
[----:B------:R-:W-:Y:S01]  /*1c40*/  IMAD.WIDE R8, R9, 0x4, R2 ;  /* 0x0000000409087825 */ /* 0x000fe200078e0202 */
[----:B------:R-:W-:Y:S01]  /*1c50*/  LOP3.LUT R23, R23, 0x3fc, RZ, 0xc0, !PT ;  /* 0x000003fc17177812 */ /* 0x000fe200078ec0ff */
[----:B-----5:R0:W-:Y:S04]  /*1c60*/  @P2 STG.E desc[UR6][R28.64], R16 ;  /* 0x000000101c002986 */ /* 0x0201e8000c101906 */
[----:B------:R0:W-:Y:S01]  /*1c70*/  @P5 STG.E desc[UR6][R10.64], R14 ;  /* 0x0000000e0a005986 */ /* 0x0001e2000c101906 */
[----:B------:R-:W-:-:S03]  /*1c80*/  IMAD.IADD R20, R20, 0x1, R23 ;  /* 0x0000000114147824 */ /* 0x000fc600078e0217 */
[----:B------:R0:W-:Y:S02]  /*1c90*/  @P6 STG.E desc[UR6][R8.64], R12 ;  /* 0x0000000c08006986 */ /* 0x0001e4000c101906 */
[----:B0-----:R-:W-:Y:S05]  /*1ca0*/  @!P0 EXIT ;  /* 0x000000000000894d */ /* 0x001fea0003800000 */
[----:B0-----:R-:W0:Y:S01]  /*1cb0*/  LDS R7, [R20+0x3c00] ;  /* 0x003c000014077984 */ /* 0x001e220000000800 */
[----:B------:R-:W-:-:S05]  /*1cc0*/  IMAD.HI R4, R0, 0x2aaaaaab, RZ ;  /* 0x2aaaaaab00047827 */ /* 0x000fca00078e02ff */
[----:B------:R-:W-:-:S04]  /*1cd0*/  SHF.R.U32.HI R5, RZ, 0x1f, R4 ;  /* 0x0000001fff057819 */ /* 0x000fc80000011604 */
[----:B------:R-:W-:-:S05]  /*1ce0*/  LEA.HI.SX32 R5, R4, R5, 0x1a ;  /* 0x0000000504057211 */ /* 0x000fca00078fd2ff */
[----:B------:R-:W-:-:S04]  /*1cf0*/  IMAD R0, R5, -0x180, R0 ;  /* 0xfffffe8005007824 */ /* 0x000fc800078e0200 */
[----:B------:R-:W-:-:S04]  /*1d00*/  IMAD R0, R0, 0x121, R21 ;  /* 0x0000012100007824 */ /* 0x000fc800078e0215 */
[----:B------:R-:W-:-:S04]  /*1d10*/  IMAD R5, R5, 0x36300, R0 ;  /* 0x0003630005057824 */ /* 0x000fc800078e0200 */
[----:B------:R-:W-:-:S05]  /*1d20*/  IMAD.WIDE R2, R5, 0x4, R2 ;  /* 0x0000000405027825 */ /* 0x000fca00078e0202 */
[----:B0-----:R-:W-:Y:S01]  /*1d30*/  STG.E desc[UR6][R2.64], R7 ;  /* 0x0000000702007986 */ /* 0x001fe2000c101906 */
[----:B------:R-:W-:Y:S05]  /*1d40*/  EXIT ;  /* 0x000000000000794d */ /* 0x000fea0003800000 */
.L_x_0:
[----:B------:R-:W-:-:S00]  /*1d50*/  BRA `(.L_x_0) ;  /* 0xfffffffc00fc7947 */ /* 0x000fc0000383ffff */
[----:B------:R-:W-:-:S00]  /*1d60*/  NOP ;  /* 0x0000000000007918 */ /* 0x000fc00000000000 */
        /* <DEDUP_REMOVED lines=9> */
.L_x_1:


//--------------------- .nv.global.init           --------------------------
	.section	.nv.global.init,"aw",@progbits
.nv.global.init:
	.type		_$_str,@object
	.size		_$_str,(_$_str_$_2 - _$_str)
_$_str:
        /*0000*/ 	.byte	0x5f, 0x5f, 0x43, 0x55, 0x44, 0x41, 0x5f, 0x46, 0x54, 0x5a, 0x00
	.type		_$_str_$_2,@object
	.size		_$_str_$_2,(.L_1 - _$_str_$_2)
_$_str_$_2:
        /*000b*/ 	.byte	0x5f, 0x5f, 0x43, 0x55, 0x44, 0x41, 0x5f, 0x50, 0x52, 0x45, 0x43, 0x5f, 0x53, 0x51, 0x52, 0x54
        /*001b*/ 	.byte	0x00
.L_1:


//--------------------- .nv.shared.triton_poi_fused__native_batch_norm_legit_no_training_relu_34 --------------------------
	.section	.nv.shared.triton_poi_fused__native_batch_norm_legit_no_training_relu_34,"aw",@nobits
	.sectionflags	@""
	.align	16
	.zero		1024


//--------------------- .nv.constant0.triton_poi_fused__native_batch_norm_legit_no_training_relu_34 --------------------------
	.section	.nv.constant0.triton_poi_fused__native_batch_norm_legit_no_training_relu_34,"a",@progbits
	.sectionflags	@""
	.align	4
.nv.constant0.triton_poi_fused__native_batch_norm_legit_no_training_relu_34:
	.zero		584
